//
// Generated by NVIDIA NVVM Compiler
//
// Compiler Build ID: CL-36424714
// Cuda compilation tools, release 13.0, V13.0.88
// Based on NVVM 20.0.0
//

.version 9.0
.target sm_100
.address_size 64

	// .globl	_ZN3cub18CUB_300001_SM_10006detail11EmptyKernelIvEEvv
.global .align 1 .b8 _ZN41_INTERNAL_b34ebdd7_4_k_cu_2bc5e3a7_1705094cuda3std3__45__cpo5beginE[1];
.global .align 1 .b8 _ZN41_INTERNAL_b34ebdd7_4_k_cu_2bc5e3a7_1705094cuda3std3__45__cpo3endE[1];
.global .align 1 .b8 _ZN41_INTERNAL_b34ebdd7_4_k_cu_2bc5e3a7_1705094cuda3std3__45__cpo6cbeginE[1];
.global .align 1 .b8 _ZN41_INTERNAL_b34ebdd7_4_k_cu_2bc5e3a7_1705094cuda3std3__45__cpo4cendE[1];
.global .align 1 .b8 _ZN41_INTERNAL_b34ebdd7_4_k_cu_2bc5e3a7_1705094cuda3std3__45__cpo6rbeginE[1];
.global .align 1 .b8 _ZN41_INTERNAL_b34ebdd7_4_k_cu_2bc5e3a7_1705094cuda3std3__45__cpo4rendE[1];
.global .align 1 .b8 _ZN41_INTERNAL_b34ebdd7_4_k_cu_2bc5e3a7_1705094cuda3std3__45__cpo7crbeginE[1];
.global .align 1 .b8 _ZN41_INTERNAL_b34ebdd7_4_k_cu_2bc5e3a7_1705094cuda3std3__45__cpo5crendE[1];
.global .align 1 .b8 _ZN41_INTERNAL_b34ebdd7_4_k_cu_2bc5e3a7_1705094cuda3std3__443_GLOBAL__N__b34ebdd7_4_k_cu_2bc5e3a7_1705096ignoreE[1];
.global .align 1 .b8 _ZN41_INTERNAL_b34ebdd7_4_k_cu_2bc5e3a7_1705094cuda3std3__419piecewise_constructE[1];
.global .align 1 .b8 _ZN41_INTERNAL_b34ebdd7_4_k_cu_2bc5e3a7_1705094cuda3std3__48in_placeE[1];
.global .align 1 .b8 _ZN41_INTERNAL_b34ebdd7_4_k_cu_2bc5e3a7_1705094cuda3std3__420unreachable_sentinelE[1];
.global .align 1 .b8 _ZN41_INTERNAL_b34ebdd7_4_k_cu_2bc5e3a7_1705094cuda3std3__47nulloptE[1];
.global .align 1 .b8 _ZN41_INTERNAL_b34ebdd7_4_k_cu_2bc5e3a7_1705094cuda3std3__48unexpectE[1];
.global .align 1 .b8 _ZN41_INTERNAL_b34ebdd7_4_k_cu_2bc5e3a7_1705094cuda3std6ranges3__45__cpo4swapE[1];
.global .align 1 .b8 _ZN41_INTERNAL_b34ebdd7_4_k_cu_2bc5e3a7_1705094cuda3std6ranges3__45__cpo9iter_moveE[1];
.global .align 1 .b8 _ZN41_INTERNAL_b34ebdd7_4_k_cu_2bc5e3a7_1705094cuda3std6ranges3__45__cpo5beginE[1];
.global .align 1 .b8 _ZN41_INTERNAL_b34ebdd7_4_k_cu_2bc5e3a7_1705094cuda3std6ranges3__45__cpo3endE[1];
.global .align 1 .b8 _ZN41_INTERNAL_b34ebdd7_4_k_cu_2bc5e3a7_1705094cuda3std6ranges3__45__cpo6cbeginE[1];
.global .align 1 .b8 _ZN41_INTERNAL_b34ebdd7_4_k_cu_2bc5e3a7_1705094cuda3std6ranges3__45__cpo4cendE[1];
.global .align 1 .b8 _ZN41_INTERNAL_b34ebdd7_4_k_cu_2bc5e3a7_1705094cuda3std6ranges3__45__cpo7advanceE[1];
.global .align 1 .b8 _ZN41_INTERNAL_b34ebdd7_4_k_cu_2bc5e3a7_1705094cuda3std6ranges3__45__cpo9iter_swapE[1];
.global .align 1 .b8 _ZN41_INTERNAL_b34ebdd7_4_k_cu_2bc5e3a7_1705094cuda3std6ranges3__45__cpo4nextE[1];
.global .align 1 .b8 _ZN41_INTERNAL_b34ebdd7_4_k_cu_2bc5e3a7_1705094cuda3std6ranges3__45__cpo4prevE[1];
.global .align 1 .b8 _ZN41_INTERNAL_b34ebdd7_4_k_cu_2bc5e3a7_1705094cuda3std6ranges3__45__cpo4dataE[1];
.global .align 1 .b8 _ZN41_INTERNAL_b34ebdd7_4_k_cu_2bc5e3a7_1705094cuda3std6ranges3__45__cpo5cdataE[1];
.global .align 1 .b8 _ZN41_INTERNAL_b34ebdd7_4_k_cu_2bc5e3a7_1705094cuda3std6ranges3__45__cpo4sizeE[1];
.global .align 1 .b8 _ZN41_INTERNAL_b34ebdd7_4_k_cu_2bc5e3a7_1705094cuda3std6ranges3__45__cpo5ssizeE[1];
.global .align 1 .b8 _ZN41_INTERNAL_b34ebdd7_4_k_cu_2bc5e3a7_1705094cuda3std6ranges3__45__cpo8distanceE[1];
.global .align 1 .b8 _ZN41_INTERNAL_b34ebdd7_4_k_cu_2bc5e3a7_1705096thrust24THRUST_300001_SM_1000_NS8cuda_cub3parE[1];
.global .align 1 .b8 _ZN41_INTERNAL_b34ebdd7_4_k_cu_2bc5e3a7_1705096thrust24THRUST_300001_SM_1000_NS8cuda_cub10par_nosyncE[1];
.global .align 1 .b8 _ZN41_INTERNAL_b34ebdd7_4_k_cu_2bc5e3a7_1705096thrust24THRUST_300001_SM_1000_NS6system6detail10sequential3seqE[1];
.global .align 1 .b8 _ZN41_INTERNAL_b34ebdd7_4_k_cu_2bc5e3a7_1705096thrust24THRUST_300001_SM_1000_NS12placeholders2_1E[1];
.global .align 1 .b8 _ZN41_INTERNAL_b34ebdd7_4_k_cu_2bc5e3a7_1705096thrust24THRUST_300001_SM_1000_NS12placeholders2_2E[1];
.global .align 1 .b8 _ZN41_INTERNAL_b34ebdd7_4_k_cu_2bc5e3a7_1705096thrust24THRUST_300001_SM_1000_NS12placeholders2_3E[1];
.global .align 1 .b8 _ZN41_INTERNAL_b34ebdd7_4_k_cu_2bc5e3a7_1705096thrust24THRUST_300001_SM_1000_NS12placeholders2_4E[1];
.global .align 1 .b8 _ZN41_INTERNAL_b34ebdd7_4_k_cu_2bc5e3a7_1705096thrust24THRUST_300001_SM_1000_NS12placeholders2_5E[1];
.global .align 1 .b8 _ZN41_INTERNAL_b34ebdd7_4_k_cu_2bc5e3a7_1705096thrust24THRUST_300001_SM_1000_NS12placeholders2_6E[1];
.global .align 1 .b8 _ZN41_INTERNAL_b34ebdd7_4_k_cu_2bc5e3a7_1705096thrust24THRUST_300001_SM_1000_NS12placeholders2_7E[1];
.global .align 1 .b8 _ZN41_INTERNAL_b34ebdd7_4_k_cu_2bc5e3a7_1705096thrust24THRUST_300001_SM_1000_NS12placeholders2_8E[1];
.global .align 1 .b8 _ZN41_INTERNAL_b34ebdd7_4_k_cu_2bc5e3a7_1705096thrust24THRUST_300001_SM_1000_NS12placeholders2_9E[1];
.global .align 1 .b8 _ZN41_INTERNAL_b34ebdd7_4_k_cu_2bc5e3a7_1705096thrust24THRUST_300001_SM_1000_NS12placeholders3_10E[1];
.global .align 1 .b8 _ZN41_INTERNAL_b34ebdd7_4_k_cu_2bc5e3a7_1705096thrust24THRUST_300001_SM_1000_NS3seqE[1];

.visible .entry _ZN3cub18CUB_300001_SM_10006detail11EmptyKernelIvEEvv()
{


	ret;

}


// ===== COMPILED SASS (sm_100) =====

	.target	sm_100

	.elftype	@"ET_EXEC"


//--------------------- .note.nv.tkinfo           --------------------------
	.section	.note.nv.tkinfo,"",@"SHT_NOTE"
	.sectionflags	@"SHF_NOTE_NV_TKINFO"
	.tkinfo
        /*0018*/ 	.word	0x00000002
        /*0030*/ 	.string	""
        /*0030*/ 	.string	"ptxas"
        /*0030*/ 	.string	"Cuda compilation tools, release 13.0, V13.0.88"
        /*0030*/ 	.string	"Build cuda_13.0.r13.0/compiler.36424714_0"
        /*0030*/ 	.string	"-arch sm_100 -m 64 "



//--------------------- .note.nv.cuinfo           --------------------------
	.section	.note.nv.cuinfo,"",@"SHT_NOTE"
	.sectionflags	@"SHF_NOTE_NV_CUINFO"
        /*0018*/ 	.short	0x0002
        /*001a*/ 	.short	0x0064
        /*001c*/ 	.short	0x0082
	.zero		2


//--------------------- .nv.info                  --------------------------
	.section	.nv.info,"",@"SHT_CUDA_INFO"
	.align	4


	//----- nvinfo : EIATTR_REGCOUNT
	.align		4
        /*0000*/ 	.byte	0x04, 0x2f
        /*0002*/ 	.short	(.L_44 - .L_43)
	.align		4
.L_43:
        /*0004*/ 	.word	index@(_ZN3cub18CUB_300001_SM_10006detail11EmptyKernelIvEEvv)
        /*0008*/ 	.word	0x00000004


	//----- nvinfo : EIATTR_FRAME_SIZE
	.align		4
.L_44:
        /*000c*/ 	.byte	0x04, 0x11
        /*000e*/ 	.short	(.L_46 - .L_45)
	.align		4
.L_45:
        /*0010*/ 	.word	index@(_ZN3cub18CUB_300001_SM_10006detail11EmptyKernelIvEEvv)
        /*0014*/ 	.word	0x00000000


	//----- nvinfo : EIATTR_MIN_STACK_SIZE
	.align		4
.L_46:
        /*0018*/ 	.byte	0x04, 0x12
        /*001a*/ 	.short	(.L_48 - .L_47)
	.align		4
.L_47:
        /*001c*/ 	.word	index@(_ZN3cub18CUB_300001_SM_10006detail11EmptyKernelIvEEvv)
        /*0020*/ 	.word	0x00000000
.L_48:


//--------------------- .nv.compat                --------------------------
	.section	.nv.compat,"",@"SHT_CUDA_COMPAT_INFO"
	.align	4
        /*0000*/ 	.byte	0x02, 0x09, 0x00, 0x00, 0x02, 0x02, 0x01, 0x00, 0x02, 0x05, 0x05, 0x00, 0x03, 0x07, 0x01, 0x01
        /*0010*/ 	.byte	0x02, 0x03, 0x00, 0x00, 0x02, 0x06, 0x01, 0x00, 0x04, 0x0b, 0x08, 0x00, 0x09, 0x00, 0x00, 0x00
        /*0020*/ 	.byte	0x00, 0x00, 0x00, 0x00


//--------------------- .nv.info._ZN3cub18CUB_300001_SM_10006detail11EmptyKernelIvEEvv --------------------------
	.section	.nv.info._ZN3cub18CUB_300001_SM_10006detail11EmptyKernelIvEEvv,"",@"SHT_CUDA_INFO"
	.sectionflags	@""
	.align	4


	//----- nvinfo : EIATTR_CUDA_API_VERSION
	.align		4
        /*0000*/ 	.byte	0x04, 0x37
        /*0002*/ 	.short	(.L_50 - .L_49)
.L_49:
        /*0004*/ 	.word	0x00000082


	//----- nvinfo : EIATTR_SPARSE_MMA_MASK
	.align		4
.L_50:
        /*0008*/ 	.byte	0x03, 0x50
        /*000a*/ 	.short	0x0000


	//----- nvinfo : EIATTR_MAXREG_COUNT
	.align		4
        /*000c*/ 	.byte	0x03, 0x1b
        /*000e*/ 	.short	0x00ff


	//----- nvinfo : EIATTR_MERCURY_ISA_VERSION
	.align		4
        /*0010*/ 	.byte	0x03, 0x5f
        /*0012*/ 	.short	0x0101


	//----- nvinfo : EIATTR_VRC_CTA_INIT_COUNT
	.align		4
        /*0014*/ 	.byte	0x02, 0x4a
	.zero		1
	.zero		1


	//----- nvinfo : EIATTR_EXIT_INSTR_OFFSETS
	.align		4
        /*0018*/ 	.byte	0x04, 0x1c
        /*001a*/ 	.short	(.L_52 - .L_51)


	//   ....[0]....
.L_51:
        /*001c*/ 	.word	0x00000010


	//----- nvinfo : EIATTR_SW_WAR
	.align		4
.L_52:
        /*0020*/ 	.byte	0x04, 0x36
        /*0022*/ 	.short	(.L_54 - .L_53)
.L_53:
        /*0024*/ 	.word	0x00000008
.L_54:


//--------------------- .nv.callgraph             --------------------------
	.section	.nv.callgraph,"",@"SHT_CUDA_CALLGRAPH"
	.align	4
	.sectionentsize	8
	.align		4
        /*0000*/ 	.word	0x00000000
	.align		4
        /*0004*/ 	.word	0xffffffff
	.align		4
        /*0008*/ 	.word	0x00000000
	.align		4
        /*000c*/ 	.word	0xfffffffe
	.align		4
        /*0010*/ 	.word	0x00000000
	.align		4
        /*0014*/ 	.word	0xfffffffd
	.align		4
        /*0018*/ 	.word	0x00000000
	.align		4
        /*001c*/ 	.word	0xfffffffc


//--------------------- .nv.constant4             --------------------------
	.section	.nv.constant4,"a",@progbits
	.align	8
	.align		8
.nv.constant4:
        /*0000*/ 	.dword	_ZN41_INTERNAL_b34ebdd7_4_k_cu_2bc5e3a7_1708164cuda3std3__45__cpo5beginE
	.align		8
        /*0008*/ 	.dword	_ZN41_INTERNAL_b34ebdd7_4_k_cu_2bc5e3a7_1708164cuda3std3__45__cpo3endE
	.align		8
        /*0010*/ 	.dword	_ZN41_INTERNAL_b34ebdd7_4_k_cu_2bc5e3a7_1708164cuda3std3__45__cpo6cbeginE
	.align		8
        /*0018*/ 	.dword	_ZN41_INTERNAL_b34ebdd7_4_k_cu_2bc5e3a7_1708164cuda3std3__45__cpo4cendE
	.align		8
        /*0020*/ 	.dword	_ZN41_INTERNAL_b34ebdd7_4_k_cu_2bc5e3a7_1708164cuda3std3__45__cpo6rbeginE
	.align		8
        /*0028*/ 	.dword	_ZN41_INTERNAL_b34ebdd7_4_k_cu_2bc5e3a7_1708164cuda3std3__45__cpo4rendE
	.align		8
        /*0030*/ 	.dword	_ZN41_INTERNAL_b34ebdd7_4_k_cu_2bc5e3a7_1708164cuda3std3__45__cpo7crbeginE
	.align		8
        /*0038*/ 	.dword	_ZN41_INTERNAL_b34ebdd7_4_k_cu_2bc5e3a7_1708164cuda3std3__45__cpo5crendE
	.align		8
        /*0040*/ 	.dword	_ZN41_INTERNAL_b34ebdd7_4_k_cu_2bc5e3a7_1708164cuda3std3__443_GLOBAL__N__b34ebdd7_4_k_cu_2bc5e3a7_1708166ignoreE
	.align		8
        /*0048*/ 	.dword	_ZN41_INTERNAL_b34ebdd7_4_k_cu_2bc5e3a7_1708164cuda3std3__419piecewise_constructE
	.align		8
        /*0050*/ 	.dword	_ZN41_INTERNAL_b34ebdd7_4_k_cu_2bc5e3a7_1708164cuda3std3__48in_placeE
	.align		8
        /*0058*/ 	.dword	_ZN41_INTERNAL_b34ebdd7_4_k_cu_2bc5e3a7_1708164cuda3std3__420unreachable_sentinelE
	.align		8
        /*0060*/ 	.dword	_ZN41_INTERNAL_b34ebdd7_4_k_cu_2bc5e3a7_1708164cuda3std3__47nulloptE
	.align		8
        /*0068*/ 	.dword	_ZN41_INTERNAL_b34ebdd7_4_k_cu_2bc5e3a7_1708164cuda3std3__48unexpectE
	.align		8
        /*0070*/ 	.dword	_ZN41_INTERNAL_b34ebdd7_4_k_cu_2bc5e3a7_1708164cuda3std6ranges3__45__cpo4swapE
	.align		8
        /*0078*/ 	.dword	_ZN41_INTERNAL_b34ebdd7_4_k_cu_2bc5e3a7_1708164cuda3std6ranges3__45__cpo9iter_moveE
	.align		8
        /*0080*/ 	.dword	_ZN41_INTERNAL_b34ebdd7_4_k_cu_2bc5e3a7_1708164cuda3std6ranges3__45__cpo5beginE
	.align		8
        /*0088*/ 	.dword	_ZN41_INTERNAL_b34ebdd7_4_k_cu_2bc5e3a7_1708164cuda3std6ranges3__45__cpo3endE
	.align		8
        /*0090*/ 	.dword	_ZN41_INTERNAL_b34ebdd7_4_k_cu_2bc5e3a7_1708164cuda3std6ranges3__45__cpo6cbeginE
	.align		8
        /*0098*/ 	.dword	_ZN41_INTERNAL_b34ebdd7_4_k_cu_2bc5e3a7_1708164cuda3std6ranges3__45__cpo4cendE
	.align		8
        /*00a0*/ 	.dword	_ZN41_INTERNAL_b34ebdd7_4_k_cu_2bc5e3a7_1708164cuda3std6ranges3__45__cpo7advanceE
	.align		8
        /*00a8*/ 	.dword	_ZN41_INTERNAL_b34ebdd7_4_k_cu_2bc5e3a7_1708164cuda3std6ranges3__45__cpo9iter_swapE
	.align		8
        /*00b0*/ 	.dword	_ZN41_INTERNAL_b34ebdd7_4_k_cu_2bc5e3a7_1708164cuda3std6ranges3__45__cpo4nextE
	.align		8
        /*00b8*/ 	.dword	_ZN41_INTERNAL_b34ebdd7_4_k_cu_2bc5e3a7_1708164cuda3std6ranges3__45__cpo4prevE
	.align		8
        /*00c0*/ 	.dword	_ZN41_INTERNAL_b34ebdd7_4_k_cu_2bc5e3a7_1708164cuda3std6ranges3__45__cpo4dataE
	.align		8
        /*00c8*/ 	.dword	_ZN41_INTERNAL_b34ebdd7_4_k_cu_2bc5e3a7_1708164cuda3std6ranges3__45__cpo5cdataE
	.align		8
        /*00d0*/ 	.dword	_ZN41_INTERNAL_b34ebdd7_4_k_cu_2bc5e3a7_1708164cuda3std6ranges3__45__cpo4sizeE
	.align		8
        /*00d8*/ 	.dword	_ZN41_INTERNAL_b34ebdd7_4_k_cu_2bc5e3a7_1708164cuda3std6ranges3__45__cpo5ssizeE
	.align		8
        /*00e0*/ 	.dword	_ZN41_INTERNAL_b34ebdd7_4_k_cu_2bc5e3a7_1708164cuda3std6ranges3__45__cpo8distanceE
	.align		8
        /*00e8*/ 	.dword	_ZN41_INTERNAL_b34ebdd7_4_k_cu_2bc5e3a7_1708166thrust24THRUST_300001_SM_1000_NS8cuda_cub3parE
	.align		8
        /*00f0*/ 	.dword	_ZN41_INTERNAL_b34ebdd7_4_k_cu_2bc5e3a7_1708166thrust24THRUST_300001_SM_1000_NS8cuda_cub10par_nosyncE
	.align		8
        /*00f8*/ 	.dword	_ZN41_INTERNAL_b34ebdd7_4_k_cu_2bc5e3a7_1708166thrust24THRUST_300001_SM_1000_NS6system6detail10sequential3seqE
	.align		8
        /*0100*/ 	.dword	_ZN41_INTERNAL_b34ebdd7_4_k_cu_2bc5e3a7_1708166thrust24THRUST_300001_SM_1000_NS12placeholders2_1E
	.align		8
        /*0108*/ 	.dword	_ZN41_INTERNAL_b34ebdd7_4_k_cu_2bc5e3a7_1708166thrust24THRUST_300001_SM_1000_NS12placeholders2_2E
	.align		8
        /*0110*/ 	.dword	_ZN41_INTERNAL_b34ebdd7_4_k_cu_2bc5e3a7_1708166thrust24THRUST_300001_SM_1000_NS12placeholders2_3E
	.align		8
        /*0118*/ 	.dword	_ZN41_INTERNAL_b34ebdd7_4_k_cu_2bc5e3a7_1708166thrust24THRUST_300001_SM_1000_NS12placeholders2_4E
	.align		8
        /*0120*/ 	.dword	_ZN41_INTERNAL_b34ebdd7_4_k_cu_2bc5e3a7_1708166thrust24THRUST_300001_SM_1000_NS12placeholders2_5E
	.align		8
        /*0128*/ 	.dword	_ZN41_INTERNAL_b34ebdd7_4_k_cu_2bc5e3a7_1708166thrust24THRUST_300001_SM_1000_NS12placeholders2_6E
	.align		8
        /*0130*/ 	.dword	_ZN41_INTERNAL_b34ebdd7_4_k_cu_2bc5e3a7_1708166thrust24THRUST_300001_SM_1000_NS12placeholders2_7E
	.align		8
        /*0138*/ 	.dword	_ZN41_INTERNAL_b34ebdd7_4_k_cu_2bc5e3a7_1708166thrust24THRUST_300001_SM_1000_NS12placeholders2_8E
	.align		8
        /*0140*/ 	.dword	_ZN41_INTERNAL_b34ebdd7_4_k_cu_2bc5e3a7_1708166thrust24THRUST_300001_SM_1000_NS12placeholders2_9E
	.align		8
        /*0148*/ 	.dword	_ZN41_INTERNAL_b34ebdd7_4_k_cu_2bc5e3a7_1708166thrust24THRUST_300001_SM_1000_NS12placeholders3_10E
	.align		8
        /*0150*/ 	.dword	_ZN41_INTERNAL_b34ebdd7_4_k_cu_2bc5e3a7_1708166thrust24THRUST_300001_SM_1000_NS3seqE


//--------------------- .text._ZN3cub18CUB_300001_SM_10006detail11EmptyKernelIvEEvv --------------------------
	.section	.text._ZN3cub18CUB_300001_SM_10006detail11EmptyKernelIvEEvv,"ax",@progbits
	.align	128
        .global         _ZN3cub18CUB_300001_SM_10006detail11EmptyKernelIvEEvv
        .type           _ZN3cub18CUB_300001_SM_10006detail11EmptyKernelIvEEvv,@function
        .size           _ZN3cub18CUB_300001_SM_10006detail11EmptyKernelIvEEvv,(.L_x_1 - _ZN3cub18CUB_300001_SM_10006detail11EmptyKernelIvEEvv)
        .other          _ZN3cub18CUB_300001_SM_10006detail11EmptyKernelIvEEvv,@"STO_CUDA_ENTRY STV_DEFAULT"
_ZN3cub18CUB_300001_SM_10006detail11EmptyKernelIvEEvv:
.text._ZN3cub18CUB_300001_SM_10006detail11EmptyKernelIvEEvv:
[----:B------:R-:W-:Y:S01]  /*0000*/  LDC R1, c[0x0][0x37c] ;  /* 0x0000df00ff017b82 */ /* 0x000fe20000000800 */
[----:B------:R-:W-:Y:S05]  /*0010*/  EXIT ;  /* 0x000000000000794d */ /* 0x000fea0003800000 */
.L_x_0:
[----:B------:R-:W-:-:S00]  /*0020*/  BRA `(.L_x_0) ;  /* 0xfffffffc00fc7947 */ /* 0x000fc0000383ffff */
[----:B------:R-:W-:-:S00]  /*0030*/  NOP ;  /* 0x0000000000007918 */ /* 0x000fc00000000000 */
        /* <DEDUP_REMOVED lines=12> */
.L_x_1:


//--------------------- .nv.shared.reserved.0     --------------------------
	.section	.nv.shared.reserved.0,"aw",@nobits
	.weak		__nv_reservedSMEM_offset_0_alias
	.size		__nv_reservedSMEM_offset_0_alias, 0, 64
	.other		__nv_reservedSMEM_offset_0_alias,@"STO_CUDA_RESERVED_SHARED STV_DEFAULT"
__nv_reservedSMEM_offset_0_alias:
	.zero		0
	.zero		64


//--------------------- .nv.global                --------------------------
	.section	.nv.global,"aw",@nobits
.nv.global:
	.type		_ZN41_INTERNAL_b34ebdd7_4_k_cu_2bc5e3a7_1708166thrust24THRUST_300001_SM_1000_NS3seqE,@object
	.size		_ZN41_INTERNAL_b34ebdd7_4_k_cu_2bc5e3a7_1708166thrust24THRUST_300001_SM_1000_NS3seqE,(_ZN41_INTERNAL_b34ebdd7_4_k_cu_2bc5e3a7_1708164cuda3std3__48in_placeE - _ZN41_INTERNAL_b34ebdd7_4_k_cu_2bc5e3a7_1708166thrust24THRUST_300001_SM_1000_NS3seqE)
_ZN41_INTERNAL_b34ebdd7_4_k_cu_2bc5e3a7_1708166thrust24THRUST_300001_SM_1000_NS3seqE:
	.zero		1
	.type		_ZN41_INTERNAL_b34ebdd7_4_k_cu_2bc5e3a7_1708164cuda3std3__48in_placeE,@object
	.size		_ZN41_INTERNAL_b34ebdd7_4_k_cu_2bc5e3a7_1708164cuda3std3__48in_placeE,(_ZN41_INTERNAL_b34ebdd7_4_k_cu_2bc5e3a7_1708164cuda3std6ranges3__45__cpo4sizeE - _ZN41_INTERNAL_b34ebdd7_4_k_cu_2bc5e3a7_1708164cuda3std3__48in_placeE)
_ZN41_INTERNAL_b34ebdd7_4_k_cu_2bc5e3a7_1708164cuda3std3__48in_placeE:
	.zero		1
	.type		_ZN41_INTERNAL_b34ebdd7_4_k_cu_2bc5e3a7_1708164cuda3std6ranges3__45__cpo4sizeE,@object
	.size		_ZN41_INTERNAL_b34ebdd7_4_k_cu_2bc5e3a7_1708164cuda3std6ranges3__45__cpo4sizeE,(_ZN41_INTERNAL_b34ebdd7_4_k_cu_2bc5e3a7_1708166thrust24THRUST_300001_SM_1000_NS12placeholders2_3E - _ZN41_INTERNAL_b34ebdd7_4_k_cu_2bc5e3a7_1708164cuda3std6ranges3__45__cpo4sizeE)
_ZN41_INTERNAL_b34ebdd7_4_k_cu_2bc5e3a7_1708164cuda3std6ranges3__45__cpo4sizeE:
	.zero		1
	.type		_ZN41_INTERNAL_b34ebdd7_4_k_cu_2bc5e3a7_1708166thrust24THRUST_300001_SM_1000_NS12placeholders2_3E,@object
	.size		_ZN41_INTERNAL_b34ebdd7_4_k_cu_2bc5e3a7_1708166thrust24THRUST_300001_SM_1000_NS12placeholders2_3E,(_ZN41_INTERNAL_b34ebdd7_4_k_cu_2bc5e3a7_1708164cuda3std3__45__cpo6cbeginE - _ZN41_INTERNAL_b34ebdd7_4_k_cu_2bc5e3a7_1708166thrust24THRUST_300001_SM_1000_NS12placeholders2_3E)
_ZN41_INTERNAL_b34ebdd7_4_k_cu_2bc5e3a7_1708166thrust24THRUST_300001_SM_1000_NS12placeholders2_3E:
	.zero		1
	.type		_ZN41_INTERNAL_b34ebdd7_4_k_cu_2bc5e3a7_1708164cuda3std3__45__cpo6cbeginE,@object
	.size		_ZN41_INTERNAL_b34ebdd7_4_k_cu_2bc5e3a7_1708164cuda3std3__45__cpo6cbeginE,(_ZN41_INTERNAL_b34ebdd7_4_k_cu_2bc5e3a7_1708164cuda3std6ranges3__45__cpo6cbeginE - _ZN41_INTERNAL_b34ebdd7_4_k_cu_2bc5e3a7_1708164cuda3std3__45__cpo6cbeginE)
_ZN41_INTERNAL_b34ebdd7_4_k_cu_2bc5e3a7_1708164cuda3std3__45__cpo6cbeginE:
	.zero		1
	.type		_ZN41_INTERNAL_b34ebdd7_4_k_cu_2bc5e3a7_1708164cuda3std6ranges3__45__cpo6cbeginE,@object
	.size		_ZN41_INTERNAL_b34ebdd7_4_k_cu_2bc5e3a7_1708164cuda3std6ranges3__45__cpo6cbeginE,(_ZN41_INTERNAL_b34ebdd7_4_k_cu_2bc5e3a7_1708166thrust24THRUST_300001_SM_1000_NS12placeholders2_7E - _ZN41_INTERNAL_b34ebdd7_4_k_cu_2bc5e3a7_1708164cuda3std6ranges3__45__cpo6cbeginE)
_ZN41_INTERNAL_b34ebdd7_4_k_cu_2bc5e3a7_1708164cuda3std6ranges3__45__cpo6cbeginE:
	.zero		1
	.type		_ZN41_INTERNAL_b34ebdd7_4_k_cu_2bc5e3a7_1708166thrust24THRUST_300001_SM_1000_NS12placeholders2_7E,@object
	.size		_ZN41_INTERNAL_b34ebdd7_4_k_cu_2bc5e3a7_1708166thrust24THRUST_300001_SM_1000_NS12placeholders2_7E,(_ZN41_INTERNAL_b34ebdd7_4_k_cu_2bc5e3a7_1708164cuda3std3__45__cpo7crbeginE - _ZN41_INTERNAL_b34ebdd7_4_k_cu_2bc5e3a7_1708166thrust24THRUST_300001_SM_1000_NS12placeholders2_7E)
_ZN41_INTERNAL_b34ebdd7_4_k_cu_2bc5e3a7_1708166thrust24THRUST_300001_SM_1000_NS12placeholders2_7E:
	.zero		1
	.type		_ZN41_INTERNAL_b34ebdd7_4_k_cu_2bc5e3a7_1708164cuda3std3__45__cpo7crbeginE,@object
	.size		_ZN41_INTERNAL_b34ebdd7_4_k_cu_2bc5e3a7_1708164cuda3std3__45__cpo7crbeginE,(_ZN41_INTERNAL_b34ebdd7_4_k_cu_2bc5e3a7_1708164cuda3std6ranges3__45__cpo4nextE - _ZN41_INTERNAL_b34ebdd7_4_k_cu_2bc5e3a7_1708164cuda3std3__45__cpo7crbeginE)
_ZN41_INTERNAL_b34ebdd7_4_k_cu_2bc5e3a7_1708164cuda3std3__45__cpo7crbeginE:
	.zero		1
	.type		_ZN41_INTERNAL_b34ebdd7_4_k_cu_2bc5e3a7_1708164cuda3std6ranges3__45__cpo4nextE,@object
	.size		_ZN41_INTERNAL_b34ebdd7_4_k_cu_2bc5e3a7_1708164cuda3std6ranges3__45__cpo4nextE,(_ZN41_INTERNAL_b34ebdd7_4_k_cu_2bc5e3a7_1708164cuda3std6ranges3__45__cpo4swapE - _ZN41_INTERNAL_b34ebdd7_4_k_cu_2bc5e3a7_1708164cuda3std6ranges3__45__cpo4nextE)
_ZN41_INTERNAL_b34ebdd7_4_k_cu_2bc5e3a7_1708164cuda3std6ranges3__45__cpo4nextE:
	.zero		1
	.type		_ZN41_INTERNAL_b34ebdd7_4_k_cu_2bc5e3a7_1708164cuda3std6ranges3__45__cpo4swapE,@object
	.size		_ZN41_INTERNAL_b34ebdd7_4_k_cu_2bc5e3a7_1708164cuda3std6ranges3__45__cpo4swapE,(_ZN41_INTERNAL_b34ebdd7_4_k_cu_2bc5e3a7_1708166thrust24THRUST_300001_SM_1000_NS8cuda_cub10par_nosyncE - _ZN41_INTERNAL_b34ebdd7_4_k_cu_2bc5e3a7_1708164cuda3std6ranges3__45__cpo4swapE)
_ZN41_INTERNAL_b34ebdd7_4_k_cu_2bc5e3a7_1708164cuda3std6ranges3__45__cpo4swapE:
	.zero		1
	.type		_ZN41_INTERNAL_b34ebdd7_4_k_cu_2bc5e3a7_1708166thrust24THRUST_300001_SM_1000_NS8cuda_cub10par_nosyncE,@object
	.size		_ZN41_INTERNAL_b34ebdd7_4_k_cu_2bc5e3a7_1708166thrust24THRUST_300001_SM_1000_NS8cuda_cub10par_nosyncE,(_ZN41_INTERNAL_b34ebdd7_4_k_cu_2bc5e3a7_1708166thrust24THRUST_300001_SM_1000_NS12placeholders2_9E - _ZN41_INTERNAL_b34ebdd7_4_k_cu_2bc5e3a7_1708166thrust24THRUST_300001_SM_1000_NS8cuda_cub10par_nosyncE)
_ZN41_INTERNAL_b34ebdd7_4_k_cu_2bc5e3a7_1708166thrust24THRUST_300001_SM_1000_NS8cuda_cub10par_nosyncE:
	.zero		1
	.type		_ZN41_INTERNAL_b34ebdd7_4_k_cu_2bc5e3a7_1708166thrust24THRUST_300001_SM_1000_NS12placeholders2_9E,@object
	.size		_ZN41_INTERNAL_b34ebdd7_4_k_cu_2bc5e3a7_1708166thrust24THRUST_300001_SM_1000_NS12placeholders2_9E,(_ZN41_INTERNAL_b34ebdd7_4_k_cu_2bc5e3a7_1708164cuda3std3__443_GLOBAL__N__b34ebdd7_4_k_cu_2bc5e3a7_1708166ignoreE - _ZN41_INTERNAL_b34ebdd7_4_k_cu_2bc5e3a7_1708166thrust24THRUST_300001_SM_1000_NS12placeholders2_9E)
_ZN41_INTERNAL_b34ebdd7_4_k_cu_2bc5e3a7_1708166thrust24THRUST_300001_SM_1000_NS12placeholders2_9E:
	.zero		1
	.type		_ZN41_INTERNAL_b34ebdd7_4_k_cu_2bc5e3a7_1708164cuda3std3__443_GLOBAL__N__b34ebdd7_4_k_cu_2bc5e3a7_1708166ignoreE,@object
	.size		_ZN41_INTERNAL_b34ebdd7_4_k_cu_2bc5e3a7_1708164cuda3std3__443_GLOBAL__N__b34ebdd7_4_k_cu_2bc5e3a7_1708166ignoreE,(_ZN41_INTERNAL_b34ebdd7_4_k_cu_2bc5e3a7_1708164cuda3std6ranges3__45__cpo4dataE - _ZN41_INTERNAL_b34ebdd7_4_k_cu_2bc5e3a7_1708164cuda3std3__443_GLOBAL__N__b34ebdd7_4_k_cu_2bc5e3a7_1708166ignoreE)
_ZN41_INTERNAL_b34ebdd7_4_k_cu_2bc5e3a7_1708164cuda3std3__443_GLOBAL__N__b34ebdd7_4_k_cu_2bc5e3a7_1708166ignoreE:
	.zero		1
	.type		_ZN41_INTERNAL_b34ebdd7_4_k_cu_2bc5e3a7_1708164cuda3std6ranges3__45__cpo4dataE,@object
	.size		_ZN41_INTERNAL_b34ebdd7_4_k_cu_2bc5e3a7_1708164cuda3std6ranges3__45__cpo4dataE,(_ZN41_INTERNAL_b34ebdd7_4_k_cu_2bc5e3a7_1708166thrust24THRUST_300001_SM_1000_NS12placeholders2_1E - _ZN41_INTERNAL_b34ebdd7_4_k_cu_2bc5e3a7_1708164cuda3std6ranges3__45__cpo4dataE)
_ZN41_INTERNAL_b34ebdd7_4_k_cu_2bc5e3a7_1708164cuda3std6ranges3__45__cpo4dataE:
	.zero		1
	.type		_ZN41_INTERNAL_b34ebdd7_4_k_cu_2bc5e3a7_1708166thrust24THRUST_300001_SM_1000_NS12placeholders2_1E,@object
	.size		_ZN41_INTERNAL_b34ebdd7_4_k_cu_2bc5e3a7_1708166thrust24THRUST_300001_SM_1000_NS12placeholders2_1E,(_ZN41_INTERNAL_b34ebdd7_4_k_cu_2bc5e3a7_1708164cuda3std3__45__cpo5beginE - _ZN41_INTERNAL_b34ebdd7_4_k_cu_2bc5e3a7_1708166thrust24THRUST_300001_SM_1000_NS12placeholders2_1E)
_ZN41_INTERNAL_b34ebdd7_4_k_cu_2bc5e3a7_1708166thrust24THRUST_300001_SM_1000_NS12placeholders2_1E:
	.zero		1
	.type		_ZN41_INTERNAL_b34ebdd7_4_k_cu_2bc5e3a7_1708164cuda3std3__45__cpo5beginE,@object
	.size		_ZN41_INTERNAL_b34ebdd7_4_k_cu_2bc5e3a7_1708164cuda3std3__45__cpo5beginE,(_ZN41_INTERNAL_b34ebdd7_4_k_cu_2bc5e3a7_1708164cuda3std6ranges3__45__cpo5beginE - _ZN41_INTERNAL_b34ebdd7_4_k_cu_2bc5e3a7_1708164cuda3std3__45__cpo5beginE)
_ZN41_INTERNAL_b34ebdd7_4_k_cu_2bc5e3a7_1708164cuda3std3__45__cpo5beginE:
	.zero		1
	.type		_ZN41_INTERNAL_b34ebdd7_4_k_cu_2bc5e3a7_1708164cuda3std6ranges3__45__cpo5beginE,@object
	.size		_ZN41_INTERNAL_b34ebdd7_4_k_cu_2bc5e3a7_1708164cuda3std6ranges3__45__cpo5beginE,(_ZN41_INTERNAL_b34ebdd7_4_k_cu_2bc5e3a7_1708166thrust24THRUST_300001_SM_1000_NS12placeholders2_5E - _ZN41_INTERNAL_b34ebdd7_4_k_cu_2bc5e3a7_1708164cuda3std6ranges3__45__cpo5beginE)
_ZN41_INTERNAL_b34ebdd7_4_k_cu_2bc5e3a7_1708164cuda3std6ranges3__45__cpo5beginE:
	.zero		1
	.type		_ZN41_INTERNAL_b34ebdd7_4_k_cu_2bc5e3a7_1708166thrust24THRUST_300001_SM_1000_NS12placeholders2_5E,@object
	.size		_ZN41_INTERNAL_b34ebdd7_4_k_cu_2bc5e3a7_1708166thrust24THRUST_300001_SM_1000_NS12placeholders2_5E,(_ZN41_INTERNAL_b34ebdd7_4_k_cu_2bc5e3a7_1708164cuda3std3__45__cpo6rbeginE - _ZN41_INTERNAL_b34ebdd7_4_k_cu_2bc5e3a7_1708166thrust24THRUST_300001_SM_1000_NS12placeholders2_5E)
_ZN41_INTERNAL_b34ebdd7_4_k_cu_2bc5e3a7_1708166thrust24THRUST_300001_SM_1000_NS12placeholders2_5E:
	.zero		1
	.type		_ZN41_INTERNAL_b34ebdd7_4_k_cu_2bc5e3a7_1708164cuda3std3__45__cpo6rbeginE,@object
	.size		_ZN41_INTERNAL_b34ebdd7_4_k_cu_2bc5e3a7_1708164cuda3std3__45__cpo6rbeginE,(_ZN41_INTERNAL_b34ebdd7_4_k_cu_2bc5e3a7_1708164cuda3std6ranges3__45__cpo7advanceE - _ZN41_INTERNAL_b34ebdd7_4_k_cu_2bc5e3a7_1708164cuda3std3__45__cpo6rbeginE)
_ZN41_INTERNAL_b34ebdd7_4_k_cu_2bc5e3a7_1708164cuda3std3__45__cpo6rbeginE:
	.zero		1
	.type		_ZN41_INTERNAL_b34ebdd7_4_k_cu_2bc5e3a7_1708164cuda3std6ranges3__45__cpo7advanceE,@object
	.size		_ZN41_INTERNAL_b34ebdd7_4_k_cu_2bc5e3a7_1708164cuda3std6ranges3__45__cpo7advanceE,(_ZN41_INTERNAL_b34ebdd7_4_k_cu_2bc5e3a7_1708164cuda3std3__47nulloptE - _ZN41_INTERNAL_b34ebdd7_4_k_cu_2bc5e3a7_1708164cuda3std6ranges3__45__cpo7advanceE)
_ZN41_INTERNAL_b34ebdd7_4_k_cu_2bc5e3a7_1708164cuda3std6ranges3__45__cpo7advanceE:
	.zero		1
	.type		_ZN41_INTERNAL_b34ebdd7_4_k_cu_2bc5e3a7_1708164cuda3std3__47nulloptE,@object
	.size		_ZN41_INTERNAL_b34ebdd7_4_k_cu_2bc5e3a7_1708164cuda3std3__47nulloptE,(_ZN41_INTERNAL_b34ebdd7_4_k_cu_2bc5e3a7_1708164cuda3std6ranges3__45__cpo8distanceE - _ZN41_INTERNAL_b34ebdd7_4_k_cu_2bc5e3a7_1708164cuda3std3__47nulloptE)
_ZN41_INTERNAL_b34ebdd7_4_k_cu_2bc5e3a7_1708164cuda3std3__47nulloptE:
	.zero		1
	.type		_ZN41_INTERNAL_b34ebdd7_4_k_cu_2bc5e3a7_1708164cuda3std6ranges3__45__cpo8distanceE,@object
	.size		_ZN41_INTERNAL_b34ebdd7_4_k_cu_2bc5e3a7_1708164cuda3std6ranges3__45__cpo8distanceE,(_ZN41_INTERNAL_b34ebdd7_4_k_cu_2bc5e3a7_1708166thrust24THRUST_300001_SM_1000_NS12placeholders3_10E - _ZN41_INTERNAL_b34ebdd7_4_k_cu_2bc5e3a7_1708164cuda3std6ranges3__45__cpo8distanceE)
_ZN41_INTERNAL_b34ebdd7_4_k_cu_2bc5e3a7_1708164cuda3std6ranges3__45__cpo8distanceE:
	.zero		1
	.type		_ZN41_INTERNAL_b34ebdd7_4_k_cu_2bc5e3a7_1708166thrust24THRUST_300001_SM_1000_NS12placeholders3_10E,@object
	.size		_ZN41_INTERNAL_b34ebdd7_4_k_cu_2bc5e3a7_1708166thrust24THRUST_300001_SM_1000_NS12placeholders3_10E,(_ZN41_INTERNAL_b34ebdd7_4_k_cu_2bc5e3a7_1708164cuda3std3__419piecewise_constructE - _ZN41_INTERNAL_b34ebdd7_4_k_cu_2bc5e3a7_1708166thrust24THRUST_300001_SM_1000_NS12placeholders3_10E)
_ZN41_INTERNAL_b34ebdd7_4_k_cu_2bc5e3a7_1708166thrust24THRUST_300001_SM_1000_NS12placeholders3_10E:
	.zero		1
	.type		_ZN41_INTERNAL_b34ebdd7_4_k_cu_2bc5e3a7_1708164cuda3std3__419piecewise_constructE,@object
	.size		_ZN41_INTERNAL_b34ebdd7_4_k_cu_2bc5e3a7_1708164cuda3std3__419piecewise_constructE,(_ZN41_INTERNAL_b34ebdd7_4_k_cu_2bc5e3a7_1708164cuda3std6ranges3__45__cpo5cdataE - _ZN41_INTERNAL_b34ebdd7_4_k_cu_2bc5e3a7_1708164cuda3std3__419piecewise_constructE)
_ZN41_INTERNAL_b34ebdd7_4_k_cu_2bc5e3a7_1708164cuda3std3__419piecewise_constructE:
	.zero		1
	.type		_ZN41_INTERNAL_b34ebdd7_4_k_cu_2bc5e3a7_1708164cuda3std6ranges3__45__cpo5cdataE,@object
	.size		_ZN41_INTERNAL_b34ebdd7_4_k_cu_2bc5e3a7_1708164cuda3std6ranges3__45__cpo5cdataE,(_ZN41_INTERNAL_b34ebdd7_4_k_cu_2bc5e3a7_1708166thrust24THRUST_300001_SM_1000_NS12placeholders2_2E - _ZN41_INTERNAL_b34ebdd7_4_k_cu_2bc5e3a7_1708164cuda3std6ranges3__45__cpo5cdataE)
_ZN41_INTERNAL_b34ebdd7_4_k_cu_2bc5e3a7_1708164cuda3std6ranges3__45__cpo5cdataE:
	.zero		1
	.type		_ZN41_INTERNAL_b34ebdd7_4_k_cu_2bc5e3a7_1708166thrust24THRUST_300001_SM_1000_NS12placeholders2_2E,@object
	.size		_ZN41_INTERNAL_b34ebdd7_4_k_cu_2bc5e3a7_1708166thrust24THRUST_300001_SM_1000_NS12placeholders2_2E,(_ZN41_INTERNAL_b34ebdd7_4_k_cu_2bc5e3a7_1708164cuda3std3__45__cpo3endE - _ZN41_INTERNAL_b34ebdd7_4_k_cu_2bc5e3a7_1708166thrust24THRUST_300001_SM_1000_NS12placeholders2_2E)
_ZN41_INTERNAL_b34ebdd7_4_k_cu_2bc5e3a7_1708166thrust24THRUST_300001_SM_1000_NS12placeholders2_2E:
	.zero		1
	.type		_ZN41_INTERNAL_b34ebdd7_4_k_cu_2bc5e3a7_1708164cuda3std3__45__cpo3endE,@object
	.size		_ZN41_INTERNAL_b34ebdd7_4_k_cu_2bc5e3a7_1708164cuda3std3__45__cpo3endE,(_ZN41_INTERNAL_b34ebdd7_4_k_cu_2bc5e3a7_1708164cuda3std6ranges3__45__cpo3endE - _ZN41_INTERNAL_b34ebdd7_4_k_cu_2bc5e3a7_1708164cuda3std3__45__cpo3endE)
_ZN41_INTERNAL_b34ebdd7_4_k_cu_2bc5e3a7_1708164cuda3std3__45__cpo3endE:
	.zero		1
	.type		_ZN41_INTERNAL_b34ebdd7_4_k_cu_2bc5e3a7_1708164cuda3std6ranges3__45__cpo3endE,@object
	.size		_ZN41_INTERNAL_b34ebdd7_4_k_cu_2bc5e3a7_1708164cuda3std6ranges3__45__cpo3endE,(_ZN41_INTERNAL_b34ebdd7_4_k_cu_2bc5e3a7_1708166thrust24THRUST_300001_SM_1000_NS12placeholders2_6E - _ZN41_INTERNAL_b34ebdd7_4_k_cu_2bc5e3a7_1708164cuda3std6ranges3__45__cpo3endE)
_ZN41_INTERNAL_b34ebdd7_4_k_cu_2bc5e3a7_1708164cuda3std6ranges3__45__cpo3endE:
	.zero		1
	.type		_ZN41_INTERNAL_b34ebdd7_4_k_cu_2bc5e3a7_1708166thrust24THRUST_300001_SM_1000_NS12placeholders2_6E,@object
	.size		_ZN41_INTERNAL_b34ebdd7_4_k_cu_2bc5e3a7_1708166thrust24THRUST_300001_SM_1000_NS12placeholders2_6E,(_ZN41_INTERNAL_b34ebdd7_4_k_cu_2bc5e3a7_1708164cuda3std3__45__cpo4rendE - _ZN41_INTERNAL_b34ebdd7_4_k_cu_2bc5e3a7_1708166thrust24THRUST_300001_SM_1000_NS12placeholders2_6E)
_ZN41_INTERNAL_b34ebdd7_4_k_cu_2bc5e3a7_1708166thrust24THRUST_300001_SM_1000_NS12placeholders2_6E:
	.zero		1
	.type		_ZN41_INTERNAL_b34ebdd7_4_k_cu_2bc5e3a7_1708164cuda3std3__45__cpo4rendE,@object
	.size		_ZN41_INTERNAL_b34ebdd7_4_k_cu_2bc5e3a7_1708164cuda3std3__45__cpo4rendE,(_ZN41_INTERNAL_b34ebdd7_4_k_cu_2bc5e3a7_1708164cuda3std6ranges3__45__cpo9iter_swapE - _ZN41_INTERNAL_b34ebdd7_4_k_cu_2bc5e3a7_1708164cuda3std3__45__cpo4rendE)
_ZN41_INTERNAL_b34ebdd7_4_k_cu_2bc5e3a7_1708164cuda3std3__45__cpo4rendE:
	.zero		1
	.type		_ZN41_INTERNAL_b34ebdd7_4_k_cu_2bc5e3a7_1708164cuda3std6ranges3__45__cpo9iter_swapE,@object
	.size		_ZN41_INTERNAL_b34ebdd7_4_k_cu_2bc5e3a7_1708164cuda3std6ranges3__45__cpo9iter_swapE,(_ZN41_INTERNAL_b34ebdd7_4_k_cu_2bc5e3a7_1708164cuda3std3__48unexpectE - _ZN41_INTERNAL_b34ebdd7_4_k_cu_2bc5e3a7_1708164cuda3std6ranges3__45__cpo9iter_swapE)
_ZN41_INTERNAL_b34ebdd7_4_k_cu_2bc5e3a7_1708164cuda3std6ranges3__45__cpo9iter_swapE:
	.zero		1
	.type		_ZN41_INTERNAL_b34ebdd7_4_k_cu_2bc5e3a7_1708164cuda3std3__48unexpectE,@object
	.size		_ZN41_INTERNAL_b34ebdd7_4_k_cu_2bc5e3a7_1708164cuda3std3__48unexpectE,(_ZN41_INTERNAL_b34ebdd7_4_k_cu_2bc5e3a7_1708166thrust24THRUST_300001_SM_1000_NS8cuda_cub3parE - _ZN41_INTERNAL_b34ebdd7_4_k_cu_2bc5e3a7_1708164cuda3std3__48unexpectE)
_ZN41_INTERNAL_b34ebdd7_4_k_cu_2bc5e3a7_1708164cuda3std3__48unexpectE:
	.zero		1
	.type		_ZN41_INTERNAL_b34ebdd7_4_k_cu_2bc5e3a7_1708166thrust24THRUST_300001_SM_1000_NS8cuda_cub3parE,@object
	.size		_ZN41_INTERNAL_b34ebdd7_4_k_cu_2bc5e3a7_1708166thrust24THRUST_300001_SM_1000_NS8cuda_cub3parE,(_ZN41_INTERNAL_b34ebdd7_4_k_cu_2bc5e3a7_1708166thrust24THRUST_300001_SM_1000_NS12placeholders2_4E - _ZN41_INTERNAL_b34ebdd7_4_k_cu_2bc5e3a7_1708166thrust24THRUST_300001_SM_1000_NS8cuda_cub3parE)
_ZN41_INTERNAL_b34ebdd7_4_k_cu_2bc5e3a7_1708166thrust24THRUST_300001_SM_1000_NS8cuda_cub3parE:
	.zero		1
	.type		_ZN41_INTERNAL_b34ebdd7_4_k_cu_2bc5e3a7_1708166thrust24THRUST_300001_SM_1000_NS12placeholders2_4E,@object
	.size		_ZN41_INTERNAL_b34ebdd7_4_k_cu_2bc5e3a7_1708166thrust24THRUST_300001_SM_1000_NS12placeholders2_4E,(_ZN41_INTERNAL_b34ebdd7_4_k_cu_2bc5e3a7_1708164cuda3std3__45__cpo4cendE - _ZN41_INTERNAL_b34ebdd7_4_k_cu_2bc5e3a7_1708166thrust24THRUST_300001_SM_1000_NS12placeholders2_4E)
_ZN41_INTERNAL_b34ebdd7_4_k_cu_2bc5e3a7_1708166thrust24THRUST_300001_SM_1000_NS12placeholders2_4E:
	.zero		1
	.type		_ZN41_INTERNAL_b34ebdd7_4_k_cu_2bc5e3a7_1708164cuda3std3__45__cpo4cendE,@object
	.size		_ZN41_INTERNAL_b34ebdd7_4_k_cu_2bc5e3a7_1708164cuda3std3__45__cpo4cendE,(_ZN41_INTERNAL_b34ebdd7_4_k_cu_2bc5e3a7_1708164cuda3std6ranges3__45__cpo4cendE - _ZN41_INTERNAL_b34ebdd7_4_k_cu_2bc5e3a7_1708164cuda3std3__45__cpo4cendE)
_ZN41_INTERNAL_b34ebdd7_4_k_cu_2bc5e3a7_1708164cuda3std3__45__cpo4cendE:
	.zero		1
	.type		_ZN41_INTERNAL_b34ebdd7_4_k_cu_2bc5e3a7_1708164cuda3std6ranges3__45__cpo4cendE,@object
	.size		_ZN41_INTERNAL_b34ebdd7_4_k_cu_2bc5e3a7_1708164cuda3std6ranges3__45__cpo4cendE,(_ZN41_INTERNAL_b34ebdd7_4_k_cu_2bc5e3a7_1708164cuda3std3__420unreachable_sentinelE - _ZN41_INTERNAL_b34ebdd7_4_k_cu_2bc5e3a7_1708164cuda3std6ranges3__45__cpo4cendE)
_ZN41_INTERNAL_b34ebdd7_4_k_cu_2bc5e3a7_1708164cuda3std6ranges3__45__cpo4cendE:
	.zero		1
	.type		_ZN41_INTERNAL_b34ebdd7_4_k_cu_2bc5e3a7_1708164cuda3std3__420unreachable_sentinelE,@object
	.size		_ZN41_INTERNAL_b34ebdd7_4_k_cu_2bc5e3a7_1708164cuda3std3__420unreachable_sentinelE,(_ZN41_INTERNAL_b34ebdd7_4_k_cu_2bc5e3a7_1708164cuda3std6ranges3__45__cpo5ssizeE - _ZN41_INTERNAL_b34ebdd7_4_k_cu_2bc5e3a7_1708164cuda3std3__420unreachable_sentinelE)
_ZN41_INTERNAL_b34ebdd7_4_k_cu_2bc5e3a7_1708164cuda3std3__420unreachable_sentinelE:
	.zero		1
	.type		_ZN41_INTERNAL_b34ebdd7_4_k_cu_2bc5e3a7_1708164cuda3std6ranges3__45__cpo5ssizeE,@object
	.size		_ZN41_INTERNAL_b34ebdd7_4_k_cu_2bc5e3a7_1708164cuda3std6ranges3__45__cpo5ssizeE,(_ZN41_INTERNAL_b34ebdd7_4_k_cu_2bc5e3a7_1708166thrust24THRUST_300001_SM_1000_NS12placeholders2_8E - _ZN41_INTERNAL_b34ebdd7_4_k_cu_2bc5e3a7_1708164cuda3std6ranges3__45__cpo5ssizeE)
_ZN41_INTERNAL_b34ebdd7_4_k_cu_2bc5e3a7_1708164cuda3std6ranges3__45__cpo5ssizeE:
	.zero		1
	.type		_ZN41_INTERNAL_b34ebdd7_4_k_cu_2bc5e3a7_1708166thrust24THRUST_300001_SM_1000_NS12placeholders2_8E,@object
	.size		_ZN41_INTERNAL_b34ebdd7_4_k_cu_2bc5e3a7_1708166thrust24THRUST_300001_SM_1000_NS12placeholders2_8E,(_ZN41_INTERNAL_b34ebdd7_4_k_cu_2bc5e3a7_1708164cuda3std3__45__cpo5crendE - _ZN41_INTERNAL_b34ebdd7_4_k_cu_2bc5e3a7_1708166thrust24THRUST_300001_SM_1000_NS12placeholders2_8E)
_ZN41_INTERNAL_b34ebdd7_4_k_cu_2bc5e3a7_1708166thrust24THRUST_300001_SM_1000_NS12placeholders2_8E:
	.zero		1
	.type		_ZN41_INTERNAL_b34ebdd7_4_k_cu_2bc5e3a7_1708164cuda3std3__45__cpo5crendE,@object
	.size		_ZN41_INTERNAL_b34ebdd7_4_k_cu_2bc5e3a7_1708164cuda3std3__45__cpo5crendE,(_ZN41_INTERNAL_b34ebdd7_4_k_cu_2bc5e3a7_1708164cuda3std6ranges3__45__cpo4prevE - _ZN41_INTERNAL_b34ebdd7_4_k_cu_2bc5e3a7_1708164cuda3std3__45__cpo5crendE)
_ZN41_INTERNAL_b34ebdd7_4_k_cu_2bc5e3a7_1708164cuda3std3__45__cpo5crendE:
	.zero		1
	.type		_ZN41_INTERNAL_b34ebdd7_4_k_cu_2bc5e3a7_1708164cuda3std6ranges3__45__cpo4prevE,@object
	.size		_ZN41_INTERNAL_b34ebdd7_4_k_cu_2bc5e3a7_1708164cuda3std6ranges3__45__cpo4prevE,(_ZN41_INTERNAL_b34ebdd7_4_k_cu_2bc5e3a7_1708164cuda3std6ranges3__45__cpo9iter_moveE - _ZN41_INTERNAL_b34ebdd7_4_k_cu_2bc5e3a7_1708164cuda3std6ranges3__45__cpo4prevE)
_ZN41_INTERNAL_b34ebdd7_4_k_cu_2bc5e3a7_1708164cuda3std6ranges3__45__cpo4prevE:
	.zero		1
	.type		_ZN41_INTERNAL_b34ebdd7_4_k_cu_2bc5e3a7_1708164cuda3std6ranges3__45__cpo9iter_moveE,@object
	.size		_ZN41_INTERNAL_b34ebdd7_4_k_cu_2bc5e3a7_1708164cuda3std6ranges3__45__cpo9iter_moveE,(_ZN41_INTERNAL_b34ebdd7_4_k_cu_2bc5e3a7_1708166thrust24THRUST_300001_SM_1000_NS6system6detail10sequential3seqE - _ZN41_INTERNAL_b34ebdd7_4_k_cu_2bc5e3a7_1708164cuda3std6ranges3__45__cpo9iter_moveE)
_ZN41_INTERNAL_b34ebdd7_4_k_cu_2bc5e3a7_1708164cuda3std6ranges3__45__cpo9iter_moveE:
	.zero		1
	.type		_ZN41_INTERNAL_b34ebdd7_4_k_cu_2bc5e3a7_1708166thrust24THRUST_300001_SM_1000_NS6system6detail10sequential3seqE,@object
	.size		_ZN41_INTERNAL_b34ebdd7_4_k_cu_2bc5e3a7_1708166thrust24THRUST_300001_SM_1000_NS6system6detail10sequential3seqE,(.L_31 - _ZN41_INTERNAL_b34ebdd7_4_k_cu_2bc5e3a7_1708166thrust24THRUST_300001_SM_1000_NS6system6detail10sequential3seqE)
_ZN41_INTERNAL_b34ebdd7_4_k_cu_2bc5e3a7_1708166thrust24THRUST_300001_SM_1000_NS6system6detail10sequential3seqE:
	.zero		1
.L_31:


//--------------------- .nv.constant0._ZN3cub18CUB_300001_SM_10006detail11EmptyKernelIvEEvv --------------------------
	.section	.nv.constant0._ZN3cub18CUB_300001_SM_10006detail11EmptyKernelIvEEvv,"a",@progbits
	.sectionflags	@""
	.align	4
.nv.constant0._ZN3cub18CUB_300001_SM_10006detail11EmptyKernelIvEEvv:
	.zero		896


//--------------------- SYMBOLS --------------------------

	.type		.nv.reservedSmem.offset0,@object
	.size		.nv.reservedSmem.offset0,0x4
